//
// Generated by NVIDIA NVVM Compiler
//
// Compiler Build ID: CL-36424714
// Cuda compilation tools, release 13.0, V13.0.88
// Based on NVVM 20.0.0
//

.version 9.0
.target sm_100
.address_size 64

	// .globl	kernel2

.visible .entry kernel2(
	.param .u64 .ptr .align 1 kernel2_param_0
)
{
	.reg .b32 	%r<2>;
	.reg .b64 	%rd<5>;

	ld.param.u64 	%rd1, [kernel2_param_0];
	cvta.to.global.u64 	%rd2, %rd1;
	mov.u32 	%r1, %tid.x;
	mul.wide.u32 	%rd3, %r1, 4;
	add.s64 	%rd4, %rd2, %rd3;
	st.global.u32 	[%rd4], %r1;
	ret;

}


// ===== COMPILED SASS (sm_100) =====

	.target	sm_100

	.elftype	@"ET_EXEC"


//--------------------- .note.nv.tkinfo           --------------------------
	.section	.note.nv.tkinfo,"",@"SHT_NOTE"
	.sectionflags	@"SHF_NOTE_NV_TKINFO"
	.tkinfo
        /*0018*/ 	.word	0x00000002
        /*0030*/ 	.string	""
        /*0030*/ 	.string	"ptxas"
        /*0030*/ 	.string	"Cuda compilation tools, release 13.0, V13.0.88"
        /*0030*/ 	.string	"Build cuda_13.0.r13.0/compiler.36424714_0"
        /*0030*/ 	.string	"-arch sm_100 -m 64 "



//--------------------- .note.nv.cuinfo           --------------------------
	.section	.note.nv.cuinfo,"",@"SHT_NOTE"
	.sectionflags	@"SHF_NOTE_NV_CUINFO"
        /*0018*/ 	.short	0x0002
        /*001a*/ 	.short	0x0064
        /*001c*/ 	.short	0x0082
	.zero		2


//--------------------- .nv.info                  --------------------------
	.section	.nv.info,"",@"SHT_CUDA_INFO"
	.align	4


	//----- nvinfo : EIATTR_REGCOUNT
	.align		4
        /*0000*/ 	.byte	0x04, 0x2f
        /*0002*/ 	.short	(.L_1 - .L_0)
	.align		4
.L_0:
        /*0004*/ 	.word	index@(kernel2)
        /*0008*/ 	.word	0x00000008


	//----- nvinfo : EIATTR_FRAME_SIZE
	.align		4
.L_1:
        /*000c*/ 	.byte	0x04, 0x11
        /*000e*/ 	.short	(.L_3 - .L_2)
	.align		4
.L_2:
        /*0010*/ 	.word	index@(kernel2)
        /*0014*/ 	.word	0x00000000


	//----- nvinfo : EIATTR_MIN_STACK_SIZE
	.align		4
.L_3:
        /*0018*/ 	.byte	0x04, 0x12
        /*001a*/ 	.short	(.L_5 - .L_4)
	.align		4
.L_4:
        /*001c*/ 	.word	index@(kernel2)
        /*0020*/ 	.word	0x00000000
.L_5:


//--------------------- .nv.compat                --------------------------
	.section	.nv.compat,"",@"SHT_CUDA_COMPAT_INFO"
	.align	4
        /*0000*/ 	.byte	0x02, 0x09, 0x00, 0x00, 0x02, 0x02, 0x01, 0x00, 0x02, 0x05, 0x05, 0x00, 0x03, 0x07, 0x01, 0x01
        /*0010*/ 	.byte	0x02, 0x03, 0x00, 0x00, 0x02, 0x06, 0x01, 0x00, 0x04, 0x0b, 0x08, 0x00, 0x09, 0x00, 0x00, 0x00
        /*0020*/ 	.byte	0x00, 0x00, 0x00, 0x00


//--------------------- .nv.info.kernel2          --------------------------
	.section	.nv.info.kernel2,"",@"SHT_CUDA_INFO"
	.sectionflags	@""
	.align	4


	//----- nvinfo : EIATTR_CUDA_API_VERSION
	.align		4
        /*0000*/ 	.byte	0x04, 0x37
        /*0002*/ 	.short	(.L_7 - .L_6)
.L_6:
        /*0004*/ 	.word	0x00000082


	//----- nvinfo : EIATTR_KPARAM_INFO
	.align		4
.L_7:
        /*0008*/ 	.byte	0x04, 0x17
        /*000a*/ 	.short	(.L_9 - .L_8)
.L_8:
        /*000c*/ 	.word	0x00000000
        /*0010*/ 	.short	0x0000
        /*0012*/ 	.short	0x0000
        /*0014*/ 	.byte	0x00, 0xf5, 0x21, 0x00


	//----- nvinfo : EIATTR_SPARSE_MMA_MASK
	.align		4
.L_9:
        /*0018*/ 	.byte	0x03, 0x50
        /*001a*/ 	.short	0x0000


	//----- nvinfo : EIATTR_MAXREG_COUNT
	.align		4
        /*001c*/ 	.byte	0x03, 0x1b
        /*001e*/ 	.short	0x00ff


	//----- nvinfo : EIATTR_MERCURY_ISA_VERSION
	.align		4
        /*0020*/ 	.byte	0x03, 0x5f
        /*0022*/ 	.short	0x0101


	//----- nvinfo : EIATTR_VRC_CTA_INIT_COUNT
	.align		4
        /*0024*/ 	.byte	0x02, 0x4a
	.zero		1
	.zero		1


	//----- nvinfo : EIATTR_EXIT_INSTR_OFFSETS
	.align		4
        /*0028*/ 	.byte	0x04, 0x1c
        /*002a*/ 	.short	(.L_11 - .L_10)


	//   ....[0]....
.L_10:
        /*002c*/ 	.word	0x00000060


	//----- nvinfo : EIATTR_CBANK_PARAM_SIZE
	.align		4
.L_11:
        /*0030*/ 	.byte	0x03, 0x19
        /*0032*/ 	.short	0x0008


	//----- nvinfo : EIATTR_PARAM_CBANK
	.align		4
        /*0034*/ 	.byte	0x04, 0x0a
        /*0036*/ 	.short	(.L_13 - .L_12)
	.align		4
.L_12:
        /*0038*/ 	.word	index@(.nv.constant0.kernel2)
        /*003c*/ 	.short	0x0380
        /*003e*/ 	.short	0x0008


	//----- nvinfo : EIATTR_SW_WAR
	.align		4
.L_13:
        /*0040*/ 	.byte	0x04, 0x36
        /*0042*/ 	.short	(.L_15 - .L_14)
.L_14:
        /*0044*/ 	.word	0x00000008
.L_15:


//--------------------- .nv.callgraph             --------------------------
	.section	.nv.callgraph,"",@"SHT_CUDA_CALLGRAPH"
	.align	4
	.sectionentsize	8
	.align		4
        /*0000*/ 	.word	0x00000000
	.align		4
        /*0004*/ 	.word	0xffffffff
	.align		4
        /*0008*/ 	.word	0x00000000
	.align		4
        /*000c*/ 	.word	0xfffffffe
	.align		4
        /*0010*/ 	.word	0x00000000
	.align		4
        /*0014*/ 	.word	0xfffffffd
	.align		4
        /*0018*/ 	.word	0x00000000
	.align		4
        /*001c*/ 	.word	0xfffffffc


//--------------------- .text.kernel2             --------------------------
	.section	.text.kernel2,"ax",@progbits
	.align	128
        .global         kernel2
        .type           kernel2,@function
        .size           kernel2,(.L_x_1 - kernel2)
        .other          kernel2,@"STO_CUDA_ENTRY STV_DEFAULT"
kernel2:
.text.kernel2:
[----:B------:R-:W-:Y:S01]  /*0000*/  LDC R1, c[0x0][0x37c] ;  /* 0x0000df00ff017b82 */ /* 0x000fe20000000800 */
[----:B------:R-:W0:Y:S07]  /*0010*/  S2R R5, SR_TID.X ;  /* 0x0000000000057919 */ /* 0x000e2e0000002100 */
[----:B------:R-:W0:Y:S01]  /*0020*/  LDC.64 R2, c[0x0][0x380] ;  /* 0x0000e000ff027b82 */ /* 0x000e220000000a00 */
[----:B------:R-:W1:Y:S01]  /*0030*/  LDCU.64 UR4, c[0x0][0x358] ;  /* 0x00006b00ff0477ac */ /* 0x000e620008000a00 */
[----:B0-----:R-:W-:-:S05]  /*0040*/  IMAD.WIDE.U32 R2, R5, 0x4, R2 ;  /* 0x0000000405027825 */ /* 0x001fca00078e0002 */
[----:B-1----:R-:W-:Y:S01]  /*0050*/  STG.E desc[UR4][R2.64], R5 ;  /* 0x0000000502007986 */ /* 0x002fe2000c101904 */
[----:B------:R-:W-:Y:S05]  /*0060*/  EXIT ;  /* 0x000000000000794d */ /* 0x000fea0003800000 */
.L_x_0:
[----:B------:R-:W-:-:S00]  /*0070*/  BRA `(.L_x_0) ;  /* 0xfffffffc00fc7947 */ /* 0x000fc0000383ffff */
[----:B------:R-:W-:-:S00]  /*0080*/  NOP ;  /* 0x0000000000007918 */ /* 0x000fc00000000000 */
[----:B------:R-:W-:-:S00]  /*0090*/  NOP ;  /* 0x0000000000007918 */ /* 0x000fc00000000000 */
[----:B------:R-:W-:-:S00]  /*00a0*/  NOP ;  /* 0x0000000000007918 */ /* 0x000fc00000000000 */
[----:B------:R-:W-:-:S00]  /*00b0*/  NOP ;  /* 0x0000000000007918 */ /* 0x000fc00000000000 */
[----:B------:R-:W-:-:S00]  /*00c0*/  NOP ;  /* 0x0000000000007918 */ /* 0x000fc00000000000 */
[----:B------:R-:W-:-:S00]  /*00d0*/  NOP ;  /* 0x0000000000007918 */ /* 0x000fc00000000000 */
[----:B------:R-:W-:-:S00]  /*00e0*/  NOP ;  /* 0x0000000000007918 */ /* 0x000fc00000000000 */
[----:B------:R-:W-:-:S00]  /*00f0*/  NOP ;  /* 0x0000000000007918 */ /* 0x000fc00000000000 */
.L_x_1:


//--------------------- .nv.shared.reserved.0     --------------------------
	.section	.nv.shared.reserved.0,"aw",@nobits
	.weak		__nv_reservedSMEM_offset_0_alias
	.size		__nv_reservedSMEM_offset_0_alias, 0, 64
	.other		__nv_reservedSMEM_offset_0_alias,@"STO_CUDA_RESERVED_SHARED STV_DEFAULT"
__nv_reservedSMEM_offset_0_alias:
	.zero		0
	.zero		64


//--------------------- .nv.constant0.kernel2     --------------------------
	.section	.nv.constant0.kernel2,"a",@progbits
	.sectionflags	@""
	.align	4
.nv.constant0.kernel2:
	.zero		904


//--------------------- SYMBOLS --------------------------

	.type		.nv.reservedSmem.offset0,@object
	.size		.nv.reservedSmem.offset0,0x4
